	.headerflags	@"EF_CUDA_TEXMODE_UNIFIED EF_CUDA_64BIT_ADDRESS EF_CUDA_ACCELERATORS EF_CUDA_SM90 EF_CUDA_VIRTUAL_SM(EF_CUDA_SM90)"
	.elftype	@"ET_EXEC"


//--------------------- .nv.info                  --------------------------
	.section	.nv.info,"",@"SHT_CUDA_INFO"
	.align	4


	//----- nvinfo : EIATTR_REGCOUNT
	.align		4
        /*0000*/ 	.byte	0x04, 0x2f
        /*0002*/ 	.short	(.L_1 - .L_0)
	.align		4
.L_0:
        /*0004*/ 	.word	index@(triton_poi_fused_convolution_relu_0)
        /*0008*/ 	.word	0x0000001d


	//----- nvinfo : EIATTR_MIN_STACK_SIZE
	.align		4
.L_1:
        /*000c*/ 	.byte	0x04, 0x12
        /*000e*/ 	.short	(.L_3 - .L_2)
	.align		4
.L_2:
        /*0010*/ 	.word	index@(triton_poi_fused_convolution_relu_0)
        /*0014*/ 	.word	0x00000000


	//----- nvinfo : EIATTR_FRAME_SIZE
	.align		4
.L_3:
        /*0018*/ 	.byte	0x04, 0x11
        /*001a*/ 	.short	(.L_5 - .L_4)
	.align		4
.L_4:
        /*001c*/ 	.word	index@(triton_poi_fused_convolution_relu_0)
        /*0020*/ 	.word	0x00000000


	//----- nvinfo : EIATTR_MIN_STACK_SIZE
	.align		4
.L_5:
        /*0024*/ 	.byte	0x04, 0x12
        /*0026*/ 	.short	(.L_7 - .L_6)
	.align		4
.L_6:
        /*0028*/ 	.word	index@(triton_poi_fused_convolution_relu_0)
        /*002c*/ 	.word	0x00000000
.L_7:


//--------------------- .nv.info.triton_poi_fused_convolution_relu_0 --------------------------
	.section	.nv.info.triton_poi_fused_convolution_relu_0,"",@"SHT_CUDA_INFO"
	.sectionflags	@""
	.align	4


	//----- nvinfo : EIATTR_CUDA_API_VERSION
	.align		4
        /*0000*/ 	.byte	0x04, 0x37
        /*0002*/ 	.short	(.L_9 - .L_8)
.L_8:
        /*0004*/ 	.word	0x0000007c


	//----- nvinfo : EIATTR_KPARAM_INFO
	.align		4
.L_9:
        /*0008*/ 	.byte	0x04, 0x17
        /*000a*/ 	.short	(.L_11 - .L_10)
.L_10:
        /*000c*/ 	.word	0x00000000
        /*0010*/ 	.short	0x0004
        /*0012*/ 	.short	0x001c
        /*0014*/ 	.byte	0x00, 0xf0, 0x11, 0x00


	//----- nvinfo : EIATTR_KPARAM_INFO
	.align		4
.L_11:
        /*0018*/ 	.byte	0x04, 0x17
        /*001a*/ 	.short	(.L_13 - .L_12)
.L_12:
        /*001c*/ 	.word	0x00000000
        /*0020*/ 	.short	0x0003
        /*0022*/ 	.short	0x0018
        /*0024*/ 	.byte	0x00, 0xf0, 0x11, 0x00


	//----- nvinfo : EIATTR_KPARAM_INFO
	.align		4
.L_13:
        /*0028*/ 	.byte	0x04, 0x17
        /*002a*/ 	.short	(.L_15 - .L_14)
.L_14:
        /*002c*/ 	.word	0x00000000
        /*0030*/ 	.short	0x0002
        /*0032*/ 	.short	0x0010
        /*0034*/ 	.byte	0x00, 0xf4, 0x21, 0x00


	//----- nvinfo : EIATTR_KPARAM_INFO
	.align		4
.L_15:
        /*0038*/ 	.byte	0x04, 0x17
        /*003a*/ 	.short	(.L_17 - .L_16)
.L_16:
        /*003c*/ 	.word	0x00000000
        /*0040*/ 	.short	0x0001
        /*0042*/ 	.short	0x0008
        /*0044*/ 	.byte	0x00, 0xf4, 0x21, 0x00


	//----- nvinfo : EIATTR_KPARAM_INFO
	.align		4
.L_17:
        /*0048*/ 	.byte	0x04, 0x17
        /*004a*/ 	.short	(.L_19 - .L_18)
.L_18:
        /*004c*/ 	.word	0x00000000
        /*0050*/ 	.short	0x0000
        /*0052*/ 	.short	0x0000
        /*0054*/ 	.byte	0x00, 0xf4, 0x21, 0x00


	//----- nvinfo : EIATTR_SPARSE_MMA_MASK
	.align		4
.L_19:
        /*0058*/ 	.byte	0x03, 0x50
        /*005a*/ 	.short	0x0000


	//----- nvinfo : EIATTR_MAXREG_COUNT
	.align		4
        /*005c*/ 	.byte	0x03, 0x1b
        /*005e*/ 	.short	0x00ff


	//----- nvinfo : EIATTR_EXIT_INSTR_OFFSETS
	.align		4
        /*0060*/ 	.byte	0x04, 0x1c
        /*0062*/ 	.short	(.L_21 - .L_20)


	//   ....[0]....
.L_20:
        /*0064*/ 	.word	0x00000720


	//   ....[1]....
        /*0068*/ 	.word	0x00000770


	//----- nvinfo : EIATTR_REQNTID
	.align		4
.L_21:
        /*006c*/ 	.byte	0x04, 0x10
        /*006e*/ 	.short	(.L_23 - .L_22)
.L_22:
        /*0070*/ 	.word	0x00000080
        /*0074*/ 	.word	0x00000001
        /*0078*/ 	.word	0x00000001


	//----- nvinfo : EIATTR_CBANK_PARAM_SIZE
	.align		4
.L_23:
        /*007c*/ 	.byte	0x03, 0x19
        /*007e*/ 	.short	0x0020


	//----- nvinfo : EIATTR_PARAM_CBANK
	.align		4
        /*0080*/ 	.byte	0x04, 0x0a
        /*0082*/ 	.short	(.L_25 - .L_24)
	.align		4
.L_24:
        /*0084*/ 	.word	index@(.nv.constant0.triton_poi_fused_convolution_relu_0)
        /*0088*/ 	.short	0x0210
        /*008a*/ 	.short	0x0020


	//----- nvinfo : EIATTR_SW_WAR
	.align		4
.L_25:
        /*008c*/ 	.byte	0x04, 0x36
        /*008e*/ 	.short	(.L_27 - .L_26)
.L_26:
        /*0090*/ 	.word	0x00000008
.L_27:


//--------------------- .nv.callgraph             --------------------------
	.section	.nv.callgraph,"",@"SHT_CUDA_CALLGRAPH"
	.align	4
	.sectionentsize	8
	.align		4
        /*0000*/ 	.word	0x00000000
	.align		4
        /*0004*/ 	.word	0xffffffff
	.align		4
        /*0008*/ 	.word	0x00000000
	.align		4
        /*000c*/ 	.word	0xfffffffe
	.align		4
        /*0010*/ 	.word	0x00000000
	.align		4
        /*0014*/ 	.word	0xfffffffd
	.align		4
        /*0018*/ 	.word	0x00000000
	.align		4
        /*001c*/ 	.word	0xfffffffc


//--------------------- .text.triton_poi_fused_convolution_relu_0 --------------------------
	.section	.text.triton_poi_fused_convolution_relu_0,"ax",@progbits
	.sectionflags	@"SHF_BARRIERS=1"
	.align	128
        .global         triton_poi_fused_convolution_relu_0
        .type           triton_poi_fused_convolution_relu_0,@function
        .size           triton_poi_fused_convolution_relu_0,(.L_x_1 - triton_poi_fused_convolution_relu_0)
        .other          triton_poi_fused_convolution_relu_0,@"STO_CUDA_ENTRY STV_DEFAULT"
triton_poi_fused_convolution_relu_0:
.text.triton_poi_fused_convolution_relu_0:
[----:B------:R-:W0:Y:S02]  /*0000*/  LDC R1, c[0x0][0x28] ;  /* 0x00000a00ff017b82 */ /* 0x000e240000000800 */
[----:B------:R-:W1:Y:S01]  /*0010*/  S2R R14, SR_TID.X ;  /* 0x00000000000e7919 */ /* 0x000e620000002100 */
[----:B------:R-:W2:Y:S01]  /*0020*/  LDC.64 R10, c[0x0][0x218] ;  /* 0x00008600ff0a7b82 */ /* 0x000ea20000000a00 */
[----:B------:R-:W-:Y:S01]  /*0030*/  ULDC.64 UR6, c[0x0][0x208] ;  /* 0x0000820000067ab9 */ /* 0x000fe20000000a00 */
[----:B------:R-:W3:Y:S01]  /*0040*/  S2R R0, SR_CTAID.Y ;  /* 0x0000000000007919 */ /* 0x000ee20000002600 */
[----:B------:R-:W4:Y:S05]  /*0050*/  S2R R2, SR_CTAID.X ;  /* 0x0000000000027919 */ /* 0x000f2a0000002500 */
[----:B------:R-:W5:Y:S01]  /*0060*/  LDC.64 R8, c[0x0][0x210] ;  /* 0x00008400ff087b82 */ /* 0x000f620000000a00 */
[----:B-1----:R-:W-:Y:S01]  /*0070*/  SHF.R.U32.HI R3, RZ, 0x3, R14 ;  /* 0x00000003ff037819 */ /* 0x002fe2000001160e */
[----:B------:R-:W-:-:S02]  /*0080*/  IMAD.SHL.U32 R13, R14, 0x4, RZ ;  /* 0x000000040e0d7824 */ /* 0x000fc400078e00ff */
[----:B---3--:R-:W-:Y:S01]  /*0090*/  IMAD.SHL.U32 R12, R0, 0x20, RZ ;  /* 0x00000020000c7824 */ /* 0x008fe200078e00ff */
[----:B------:R-:W-:Y:S02]  /*00a0*/  SHF.R.S32.HI R0, RZ, 0x1a, R0 ;  /* 0x0000001aff007819 */ /* 0x000fe40000011400 */
[----:B------:R-:W-:Y:S01]  /*00b0*/  SGXT.U32 R3, R3, 0x4 ;  /* 0x000000040303781a */ /* 0x000fe20000000000 */
[----:B----4-:R-:W-:Y:S01]  /*00c0*/  IMAD.SHL.U32 R2, R2, 0x20, RZ ;  /* 0x0000002002027824 */ /* 0x010fe200078e00ff */
[----:B------:R-:W-:Y:S02]  /*00d0*/  SGXT R0, R0, 0x1 ;  /* 0x000000010000781a */ /* 0x000fe40000000200 */
[----:B------:R-:W-:Y:S02]  /*00e0*/  LOP3.LUT R7, R12, R3, RZ, 0xfc, !PT ;  /* 0x000000030c077212 */ /* 0x000fe400078efcff */
[----:B------:R-:W-:Y:S02]  /*00f0*/  LOP3.LUT R20, R2, 0x1c, R13, 0xf8, !PT ;  /* 0x0000001c02147812 */ /* 0x000fe400078ef80d */
[----:B------:R-:W-:-:S02]  /*0100*/  LEA.HI R4, R0, R7, RZ, 0xd ;  /* 0x0000000700047211 */ /* 0x000fc400078f68ff */
[----:B------:R-:W-:Y:S01]  /*0110*/  LOP3.LUT R15, R12, 0x10, R3, 0xfe, !PT ;  /* 0x000000100c0f7812 */ /* 0x000fe200078efe03 */
[----:B------:R-:W-:Y:S01]  /*0120*/  IMAD R17, R7, 0xf40, R20 ;  /* 0x00000f4007117824 */ /* 0x000fe200078e0214 */
[----:B------:R-:W-:Y:S02]  /*0130*/  LOP3.LUT R6, R4, 0xffffe000, RZ, 0xc0, !PT ;  /* 0xffffe00004067812 */ /* 0x000fe400078ec0ff */
[----:B------:R-:W-:Y:S02]  /*0140*/  CS2R R4, SRZ ;  /* 0x0000000000047805 */ /* 0x000fe4000001ff00 */
[----:B------:R-:W-:Y:S01]  /*0150*/  ISETP.GE.AND P0, PT, R20, 0xf40, PT ;  /* 0x00000f401400780c */ /* 0x000fe20003f06270 */
[----:B-----5:R-:W-:Y:S01]  /*0160*/  IMAD.WIDE R16, R17, 0x4, R8 ;  /* 0x0000000411107825 */ /* 0x020fe200078e0208 */
[----:B------:R-:W-:-:S03]  /*0170*/  LEA.HI R21, R0, R15, RZ, 0xd ;  /* 0x0000000f00157211 */ /* 0x000fc600078f68ff */
[----:B------:R-:W-:Y:S01]  /*0180*/  IMAD.IADD R19, R7, 0x1, -R6 ;  /* 0x0000000107137824 */ /* 0x000fe200078e0a06 */
[----:B------:R-:W-:Y:S02]  /*0190*/  LOP3.LUT R22, R21, 0xffffe000, RZ, 0xc0, !PT ;  /* 0xffffe00015167812 */ /* 0x000fe400078ec0ff */
[----:B------:R-:W-:Y:S01]  /*01a0*/  CS2R R6, SRZ ;  /* 0x0000000000067805 */ /* 0x000fe2000001ff00 */
[----:B--2---:R-:W-:-:S04]  /*01b0*/  IMAD.WIDE R18, R19, 0x4, R10 ;  /* 0x0000000413127825 */ /* 0x004fc800078e020a */
[C---:B------:R-:W-:Y:S01]  /*01c0*/  IMAD.IADD R21, R15.reuse, 0x1, -R22 ;  /* 0x000000010f157824 */ /* 0x040fe200078e0a16 */
[----:B------:R1:W2:Y:S01]  /*01d0*/  @!P0 LDG.E.EL.128 R4, desc[UR6][R16.64] ;  /* 0x0000000610048981 */ /* 0x0002a2000c2e1d00 */
[----:B------:R-:W-:Y:S02]  /*01e0*/  IMAD R23, R15, 0xf40, R20 ;  /* 0x00000f400f177824 */ /* 0x000fe400078e0214 */
[----:B------:R-:W-:Y:S01]  /*01f0*/  IMAD.WIDE R20, R21, 0x4, R10 ;  /* 0x0000000415147825 */ /* 0x000fe200078e020a */
[----:B------:R-:W2:Y:S01]  /*0200*/  LDG.E.EL R18, desc[UR6][R18.64] ;  /* 0x0000000612127981 */ /* 0x000ea2000c2e1900 */
[----:B------:R-:W-:Y:S02]  /*0210*/  CS2R R10, SRZ ;  /* 0x00000000000a7805 */ /* 0x000fe4000001ff00 */
[----:B------:R-:W-:Y:S01]  /*0220*/  IMAD.WIDE R22, R23, 0x4, R8 ;  /* 0x0000000417167825 */ /* 0x000fe200078e0208 */
[----:B------:R-:W-:Y:S01]  /*0230*/  CS2R R8, SRZ ;  /* 0x0000000000087805 */ /* 0x000fe2000001ff00 */
[----:B------:R3:W4:Y:S05]  /*0240*/  LDG.E.EL R20, desc[UR6][R20.64] ;  /* 0x0000000614147981 */ /* 0x00072a000c2e1900 */
[----:B------:R-:W4:Y:S01]  /*0250*/  @!P0 LDG.E.EL.128 R8, desc[UR6][R22.64] ;  /* 0x0000000616088981 */ /* 0x000f22000c2e1d00 */
[----:B------:R-:W5:Y:S01]  /*0260*/  S2UR UR5, SR_CgaCtaId ;  /* 0x00000000000579c3 */ /* 0x000f620000008800 */
[----:B------:R-:W-:Y:S01]  /*0270*/  IMAD.SHL.U32 R15, R14, 0x80, RZ ;  /* 0x000000800e0f7824 */ /* 0x000fe200078e00ff */
[----:B------:R-:W-:Y:S01]  /*0280*/  UMOV UR4, 0x400 ;  /* 0x0000040000047882 */ /* 0x000fe20000000000 */
[----:B------:R-:W-:-:S03]  /*0290*/  SHF.R.U32.HI R14, RZ, 0x1, R14 ;  /* 0x00000001ff0e7819 */ /* 0x000fc6000001160e */
[----:B-1----:R-:W-:-:S04]  /*02a0*/  LOP3.LUT R16, R15, 0x380, RZ, 0xc0, !PT ;  /* 0x000003800f107812 */ /* 0x002fc800078ec0ff */
[----:B------:R-:W-:Y:S02]  /*02b0*/  SHF.R.U32.HI R17, RZ, 0x3, R16 ;  /* 0x00000003ff117819 */ /* 0x000fe40000011610 */
[C---:B------:R-:W-:Y:S02]  /*02c0*/  LOP3.LUT R15, R16.reuse, R3, RZ, 0xfc, !PT ;  /* 0x00000003100f7212 */ /* 0x040fe400078efcff */
[C---:B------:R-:W-:Y:S02]  /*02d0*/  LOP3.LUT R24, R16.reuse, 0x20, RZ, 0xfc, !PT ;  /* 0x0000002010187812 */ /* 0x040fe400078efcff */
[C---:B------:R-:W-:Y:S02]  /*02e0*/  LOP3.LUT R26, R16.reuse, 0x40, RZ, 0xfc, !PT ;  /* 0x00000040101a7812 */ /* 0x040fe400078efcff */
[----:B------:R-:W-:Y:S02]  /*02f0*/  LOP3.LUT R17, R17, R16, R3, 0xfe, !PT ;  /* 0x0000001011117212 */ /* 0x000fe400078efe03 */
[----:B------:R-:W-:-:S02]  /*0300*/  LOP3.LUT R16, R16, 0x60, RZ, 0xfc, !PT ;  /* 0x0000006010107812 */ /* 0x000fc400078efcff */
[-C--:B------:R-:W-:Y:S01]  /*0310*/  LEA.HI R24, R24, R15.reuse, RZ, 0x1d ;  /* 0x0000000f18187211 */ /* 0x080fe200078fe8ff */
[----:B-----5:R-:W-:Y:S01]  /*0320*/  UPRMT UR4, UR5, 0x654, UR4 ;  /* 0x0000065405047896 */ /* 0x020fe20008000004 */
[-C--:B---3--:R-:W-:Y:S02]  /*0330*/  LEA.HI R21, R16, R15.reuse, RZ, 0x1d ;  /* 0x0000000f10157211 */ /* 0x088fe400078fe8ff */
[----:B------:R-:W-:-:S03]  /*0340*/  LEA.HI R26, R26, R15, RZ, 0x1d ;  /* 0x0000000f1a1a7211 */ /* 0x000fc600078fe8ff */
[----:B------:R-:W-:Y:S02]  /*0350*/  LEA R16, R17, UR4, 0x2 ;  /* 0x0000000411107c11 */ /* 0x000fe4000f8e10ff */
[----:B------:R-:W-:Y:S02]  /*0360*/  LEA R15, R24, UR4, 0x2 ;  /* 0x00000004180f7c11 */ /* 0x000fe4000f8e10ff */
[----:B------:R-:W-:Y:S02]  /*0370*/  LEA R17, R26, UR4, 0x2 ;  /* 0x000000041a117c11 */ /* 0x000fe4000f8e10ff */
[C---:B--2---:R-:W-:Y:S01]  /*0380*/  FSETP.GEU.AND P3, PT, R18.reuse, -R4, PT ;  /* 0x800000041200720b */ /* 0x044fe20003f6e000 */
[C---:B------:R-:W-:Y:S01]  /*0390*/  FADD R4, R18.reuse, R4 ;  /* 0x0000000412047221 */ /* 0x040fe20000000000 */
[C---:B------:R-:W-:Y:S01]  /*03a0*/  FSETP.GEU.AND P2, PT, R18.reuse, -R5, PT ;  /* 0x800000051200720b */ /* 0x040fe20003f4e000 */
[C---:B------:R-:W-:Y:S01]  /*03b0*/  FADD R5, R18.reuse, R5 ;  /* 0x0000000512057221 */ /* 0x040fe20000000000 */
[C---:B------:R-:W-:Y:S01]  /*03c0*/  FSETP.GEU.AND P1, PT, R18.reuse, -R6, PT ;  /* 0x800000061200720b */ /* 0x040fe20003f2e000 */
[C---:B------:R-:W-:Y:S01]  /*03d0*/  FADD R6, R18.reuse, R6 ;  /* 0x0000000612067221 */ /* 0x040fe20000000000 */
[C---:B------:R-:W-:Y:S01]  /*03e0*/  FSETP.GEU.AND P0, PT, R18.reuse, -R7, PT ;  /* 0x800000071200720b */ /* 0x040fe20003f0e000 */
[----:B------:R-:W-:Y:S01]  /*03f0*/  FADD R7, R18, R7 ;  /* 0x0000000712077221 */ /* 0x000fe20000000000 */
[----:B------:R-:W-:-:S02]  /*0400*/  FSEL R19, R4, RZ, P3 ;  /* 0x000000ff04137208 */ /* 0x000fc40001800000 */
[----:B------:R-:W-:Y:S02]  /*0410*/  FSEL R4, R5, RZ, P2 ;  /* 0x000000ff05047208 */ /* 0x000fe40001000000 */
[C---:B----4-:R-:W-:Y:S01]  /*0420*/  FSETP.GEU.AND P3, PT, R20.reuse, -R8, PT ;  /* 0x800000081400720b */ /* 0x050fe20003f6e000 */
[----:B------:R-:W-:Y:S01]  /*0430*/  FADD R8, R20, R8 ;  /* 0x0000000814087221 */ /* 0x000fe20000000000 */
[----:B------:R-:W-:Y:S01]  /*0440*/  FSEL R6, R6, RZ, P1 ;  /* 0x000000ff06067208 */ /* 0x000fe20000800000 */
[----:B------:R1:W-:Y:S01]  /*0450*/  STS [R16], R19 ;  /* 0x0000001310007388 */ /* 0x0003e20000000800 */
[C---:B------:R-:W-:Y:S01]  /*0460*/  FSETP.GEU.AND P2, PT, R20.reuse, -R9, PT ;  /* 0x800000091400720b */ /* 0x040fe20003f4e000 */
[C---:B------:R-:W-:Y:S01]  /*0470*/  FADD R9, R20.reuse, R9 ;  /* 0x0000000914097221 */ /* 0x040fe20000000000 */
[----:B------:R-:W-:Y:S01]  /*0480*/  FSEL R7, R7, RZ, P0 ;  /* 0x000000ff07077208 */ /* 0x000fe20000000000 */
[----:B------:R-:W-:Y:S01]  /*0490*/  STS [R15+0x80], R4 ;  /* 0x000080040f007388 */ /* 0x000fe20000000800 */
[C---:B------:R-:W-:Y:S01]  /*04a0*/  FSETP.GEU.AND P1, PT, R20.reuse, -R10, PT ;  /* 0x8000000a1400720b */ /* 0x040fe20003f2e000 */
[C---:B------:R-:W-:Y:S01]  /*04b0*/  FADD R10, R20.reuse, R10 ;  /* 0x0000000a140a7221 */ /* 0x040fe20000000000 */
[C---:B------:R-:W-:Y:S01]  /*04c0*/  FSETP.GEU.AND P0, PT, R20.reuse, -R11, PT ;  /* 0x8000000b1400720b */ /* 0x040fe20003f0e000 */
[----:B------:R-:W-:Y:S01]  /*04d0*/  FADD R11, R20, R11 ;  /* 0x0000000b140b7221 */ /* 0x000fe20000000000 */
[----:B------:R-:W-:Y:S01]  /*04e0*/  LEA R18, R21, UR4, 0x2 ;  /* 0x0000000415127c11 */ /* 0x000fe2000f8e10ff */
[----:B------:R-:W-:Y:S01]  /*04f0*/  STS [R17+0x100], R6 ;  /* 0x0001000611007388 */ /* 0x000fe20000000800 */
[----:B-1----:R-:W-:-:S02]  /*0500*/  FSEL R19, R8, RZ, P3 ;  /* 0x000000ff08137208 */ /* 0x002fc40001800000 */
[----:B------:R-:W-:Y:S01]  /*0510*/  FSEL R20, R9, RZ, P2 ;  /* 0x000000ff09147208 */ /* 0x000fe20001000000 */
[----:B------:R-:W-:Y:S01]  /*0520*/  STS [R18+0x180], R7 ;  /* 0x0001800712007388 */ /* 0x000fe20000000800 */
[----:B------:R-:W-:Y:S01]  /*0530*/  FSEL R22, R10, RZ, P1 ;  /* 0x000000ff0a167208 */ /* 0x000fe20000800000 */
[----:B------:R-:W1:Y:S01]  /*0540*/  LDC.64 R8, c[0x0][0x220] ;  /* 0x00008800ff087b82 */ /* 0x000e620000000a00 */
[----:B------:R-:W-:Y:S01]  /*0550*/  FSEL R11, R11, RZ, P0 ;  /* 0x000000ff0b0b7208 */ /* 0x000fe20000000000 */
[----:B------:R-:W-:Y:S01]  /*0560*/  STS [R16+0x40], R19 ;  /* 0x0000401310007388 */ /* 0x000fe20000000800 */
[----:B------:R-:W-:Y:S02]  /*0570*/  LOP3.LUT R5, R14, 0x3c, RZ, 0xc0, !PT ;  /* 0x0000003c0e057812 */ /* 0x000fe400078ec0ff */
[----:B------:R-:W-:Y:S01]  /*0580*/  LOP3.LUT R14, R13, 0x1fc, RZ, 0xc0, !PT ;  /* 0x000001fc0d0e7812 */ /* 0x000fe200078ec0ff */
[----:B------:R-:W-:Y:S01]  /*0590*/  STS [R15+0xc0], R20 ;  /* 0x0000c0140f007388 */ /* 0x000fe20000000800 */
[----:B------:R-:W-:-:S02]  /*05a0*/  LOP3.LUT R13, R12, 0x1c, R13, 0xf8, !PT ;  /* 0x0000001c0c0d7812 */ /* 0x000fc400078ef80d */
[C---:B------:R-:W-:Y:S01]  /*05b0*/  LOP3.LUT R12, R14.reuse, 0x200, RZ, 0xfc, !PT ;  /* 0x000002000e0c7812 */ /* 0x040fe200078efcff */
[----:B------:R-:W-:Y:S01]  /*05c0*/  STS [R17+0x140], R22 ;  /* 0x0001401611007388 */ /* 0x000fe20000000800 */
[----:B------:R-:W-:Y:S01]  /*05d0*/  IMAD.IADD R5, R14, 0x1, R5 ;  /* 0x000000010e057824 */ /* 0x000fe200078e0205 */
[----:B------:R-:W-:Y:S02]  /*05e0*/  LEA.HI R0, R0, R13, RZ, 0xd ;  /* 0x0000000d00007211 */ /* 0x000fe400078f68ff */
[----:B------:R2:W-:Y:S01]  /*05f0*/  STS [R18+0x1c0], R11 ;  /* 0x0001c00b12007388 */ /* 0x0005e20000000800 */
[----:B------:R-:W-:Y:S02]  /*0600*/  SHF.R.U32.HI R12, RZ, 0x3, R12 ;  /* 0x00000003ff0c7819 */ /* 0x000fe4000001160c */
[----:B------:R-:W-:Y:S01]  /*0610*/  LEA R5, R5, UR4, 0x2 ;  /* 0x0000000405057c11 */ /* 0x000fe2000f8e10ff */
[----:B------:R-:W-:Y:S01]  /*0620*/  BAR.SYNC.DEFER_BLOCKING 0x0 ;  /* 0x0000000000007b1d */ /* 0x000fe20000010000 */
[----:B------:R-:W-:-:S05]  /*0630*/  LOP3.LUT R10, R0, 0xffffe000, RZ, 0xc0, !PT ;  /* 0xffffe000000a7812 */ /* 0x000fca00078ec0ff */
[----:B------:R-:W-:Y:S01]  /*0640*/  IMAD.IADD R13, R13, 0x1, -R10 ;  /* 0x000000010d0d7824 */ /* 0x000fe200078e0a0a */
[----:B------:R-:W-:Y:S02]  /*0650*/  SHF.R.S32.HI R10, RZ, 0xd, R0 ;  /* 0x0000000dff0a7819 */ /* 0x000fe40000011400 */
[----:B------:R-:W-:Y:S02]  /*0660*/  LOP3.LUT R0, R2, R3, RZ, 0xfc, !PT ;  /* 0x0000000302007212 */ /* 0x000fe400078efcff */
[----:B--2---:R-:W-:Y:S01]  /*0670*/  LOP3.LUT R11, R12, 0x7c, RZ, 0xc0, !PT ;  /* 0x0000007c0c0b7812 */ /* 0x004fe200078ec0ff */
[----:B------:R-:W-:Y:S01]  /*0680*/  IMAD R13, R10, 0x1e80000, R13 ;  /* 0x01e800000a0d7824 */ /* 0x000fe200078e020d */
[----:B------:R-:W-:Y:S02]  /*0690*/  LOP3.LUT R10, R2, 0x10, R3, 0xfe, !PT ;  /* 0x00000010020a7812 */ /* 0x000fe400078efe03 */
[C---:B------:R-:W-:Y:S01]  /*06a0*/  ISETP.GE.AND P1, PT, R0.reuse, 0xf40, PT ;  /* 0x00000f400000780c */ /* 0x040fe20003f26270 */
[----:B------:R-:W-:Y:S01]  /*06b0*/  IMAD R3, R0, 0x2000, R13 ;  /* 0x0000200000037824 */ /* 0x000fe200078e020d */
[----:B------:R-:W-:Y:S01]  /*06c0*/  ISETP.GE.AND P0, PT, R10, 0xf40, PT ;  /* 0x00000f400a00780c */ /* 0x000fe20003f06270 */
[----:B------:R-:W-:-:S02]  /*06d0*/  IMAD.IADD R11, R14, 0x1, R11 ;  /* 0x000000010e0b7824 */ /* 0x000fc400078e020b */
[----:B-1----:R-:W-:-:S03]  /*06e0*/  IMAD.WIDE R2, R3, 0x4, R8 ;  /* 0x0000000403027825 */ /* 0x002fc600078e0208 */
[----:B------:R-:W-:Y:S01]  /*06f0*/  LEA R11, R11, UR4, 0x2 ;  /* 0x000000040b0b7c11 */ /* 0x000fe2000f8e10ff */
[----:B------:R-:W1:Y:S04]  /*0700*/  LDS.128 R4, [R5] ;  /* 0x0000000005047984 */ /* 0x000e680000000c00 */
[----:B-1----:R1:W-:Y:S02]  /*0710*/  @!P1 STG.E.128 desc[UR6][R2.64], R4 ;  /* 0x0000000402009986 */ /* 0x0023e4000c101d06 */
[----:B------:R-:W-:Y:S05]  /*0720*/  @P0 EXIT ;  /* 0x000000000000094d */ /* 0x000fea0003800000 */
[----:B-1----:R-:W0:Y:S01]  /*0730*/  LDS.128 R4, [R11+0x800] ;  /* 0x000800000b047984 */ /* 0x002e220000000c00 */
[----:B------:R-:W-:-:S04]  /*0740*/  IMAD R13, R10, 0x2000, R13 ;  /* 0x000020000a0d7824 */ /* 0x000fc800078e020d */
[----:B------:R-:W-:-:S05]  /*0750*/  IMAD.WIDE R8, R13, 0x4, R8 ;  /* 0x000000040d087825 */ /* 0x000fca00078e0208 */
[----:B0-----:R-:W-:Y:S01]  /*0760*/  STG.E.128 desc[UR6][R8.64], R4 ;  /* 0x0000000408007986 */ /* 0x001fe2000c101d06 */
[----:B------:R-:W-:Y:S05]  /*0770*/  EXIT ;  /* 0x000000000000794d */ /* 0x000fea0003800000 */
.L_x_0:
[----:B------:R-:W-:-:S00]  /*0780*/  BRA `(.L_x_0) ;  /* 0xfffffffc00fc7947 */ /* 0x000fc0000383ffff */
[----:B------:R-:W-:-:S00]  /*0790*/  NOP ;  /* 0x0000000000007918 */ /* 0x000fc00000000000 */
        /* <DEDUP_REMOVED lines=14> */
.L_x_1:


//--------------------- .nv.shared.triton_poi_fused_convolution_relu_0 --------------------------
	.section	.nv.shared.triton_poi_fused_convolution_relu_0,"aw",@nobits
	.sectionflags	@""
	.align	16
	.zero		1024


//--------------------- .nv.constant0.triton_poi_fused_convolution_relu_0 --------------------------
	.section	.nv.constant0.triton_poi_fused_convolution_relu_0,"a",@progbits
	.sectionflags	@""
	.align	4
.nv.constant0.triton_poi_fused_convolution_relu_0:
	.zero		560
